//
// Generated by NVIDIA NVVM Compiler
//
// Compiler Build ID: CL-36424714
// Cuda compilation tools, release 13.0, V13.0.88
// Based on NVVM 20.0.0
//

.version 9.0
.target sm_100
.address_size 64

	// .globl	_ZN3cub18CUB_300001_SM_10006detail11EmptyKernelIvEEvv
.global .align 1 .b8 _ZN41_INTERNAL_8d769471_4_k_cu_f3f3c8b3_2884114cuda3std3__45__cpo5beginE[1];
.global .align 1 .b8 _ZN41_INTERNAL_8d769471_4_k_cu_f3f3c8b3_2884114cuda3std3__45__cpo3endE[1];
.global .align 1 .b8 _ZN41_INTERNAL_8d769471_4_k_cu_f3f3c8b3_2884114cuda3std3__45__cpo6cbeginE[1];
.global .align 1 .b8 _ZN41_INTERNAL_8d769471_4_k_cu_f3f3c8b3_2884114cuda3std3__45__cpo4cendE[1];
.global .align 1 .b8 _ZN41_INTERNAL_8d769471_4_k_cu_f3f3c8b3_2884114cuda3std3__45__cpo6rbeginE[1];
.global .align 1 .b8 _ZN41_INTERNAL_8d769471_4_k_cu_f3f3c8b3_2884114cuda3std3__45__cpo4rendE[1];
.global .align 1 .b8 _ZN41_INTERNAL_8d769471_4_k_cu_f3f3c8b3_2884114cuda3std3__45__cpo7crbeginE[1];
.global .align 1 .b8 _ZN41_INTERNAL_8d769471_4_k_cu_f3f3c8b3_2884114cuda3std3__45__cpo5crendE[1];
.global .align 1 .b8 _ZN41_INTERNAL_8d769471_4_k_cu_f3f3c8b3_2884114cuda3std3__443_GLOBAL__N__8d769471_4_k_cu_f3f3c8b3_2884116ignoreE[1];
.global .align 1 .b8 _ZN41_INTERNAL_8d769471_4_k_cu_f3f3c8b3_2884114cuda3std3__419piecewise_constructE[1];
.global .align 1 .b8 _ZN41_INTERNAL_8d769471_4_k_cu_f3f3c8b3_2884114cuda3std3__48in_placeE[1];
.global .align 1 .b8 _ZN41_INTERNAL_8d769471_4_k_cu_f3f3c8b3_2884114cuda3std3__420unreachable_sentinelE[1];
.global .align 1 .b8 _ZN41_INTERNAL_8d769471_4_k_cu_f3f3c8b3_2884114cuda3std3__47nulloptE[1];
.global .align 1 .b8 _ZN41_INTERNAL_8d769471_4_k_cu_f3f3c8b3_2884114cuda3std3__48unexpectE[1];
.global .align 1 .b8 _ZN41_INTERNAL_8d769471_4_k_cu_f3f3c8b3_2884114cuda3std6ranges3__45__cpo4swapE[1];
.global .align 1 .b8 _ZN41_INTERNAL_8d769471_4_k_cu_f3f3c8b3_2884114cuda3std6ranges3__45__cpo9iter_moveE[1];
.global .align 1 .b8 _ZN41_INTERNAL_8d769471_4_k_cu_f3f3c8b3_2884114cuda3std6ranges3__45__cpo5beginE[1];
.global .align 1 .b8 _ZN41_INTERNAL_8d769471_4_k_cu_f3f3c8b3_2884114cuda3std6ranges3__45__cpo3endE[1];
.global .align 1 .b8 _ZN41_INTERNAL_8d769471_4_k_cu_f3f3c8b3_2884114cuda3std6ranges3__45__cpo6cbeginE[1];
.global .align 1 .b8 _ZN41_INTERNAL_8d769471_4_k_cu_f3f3c8b3_2884114cuda3std6ranges3__45__cpo4cendE[1];
.global .align 1 .b8 _ZN41_INTERNAL_8d769471_4_k_cu_f3f3c8b3_2884114cuda3std6ranges3__45__cpo7advanceE[1];
.global .align 1 .b8 _ZN41_INTERNAL_8d769471_4_k_cu_f3f3c8b3_2884114cuda3std6ranges3__45__cpo9iter_swapE[1];
.global .align 1 .b8 _ZN41_INTERNAL_8d769471_4_k_cu_f3f3c8b3_2884114cuda3std6ranges3__45__cpo4nextE[1];
.global .align 1 .b8 _ZN41_INTERNAL_8d769471_4_k_cu_f3f3c8b3_2884114cuda3std6ranges3__45__cpo4prevE[1];
.global .align 1 .b8 _ZN41_INTERNAL_8d769471_4_k_cu_f3f3c8b3_2884114cuda3std6ranges3__45__cpo4dataE[1];
.global .align 1 .b8 _ZN41_INTERNAL_8d769471_4_k_cu_f3f3c8b3_2884114cuda3std6ranges3__45__cpo5cdataE[1];
.global .align 1 .b8 _ZN41_INTERNAL_8d769471_4_k_cu_f3f3c8b3_2884114cuda3std6ranges3__45__cpo4sizeE[1];
.global .align 1 .b8 _ZN41_INTERNAL_8d769471_4_k_cu_f3f3c8b3_2884114cuda3std6ranges3__45__cpo5ssizeE[1];
.global .align 1 .b8 _ZN41_INTERNAL_8d769471_4_k_cu_f3f3c8b3_2884114cuda3std6ranges3__45__cpo8distanceE[1];
.global .align 1 .b8 _ZN41_INTERNAL_8d769471_4_k_cu_f3f3c8b3_2884116thrust24THRUST_300001_SM_1000_NS6system6detail10sequential3seqE[1];
.global .align 1 .b8 _ZN41_INTERNAL_8d769471_4_k_cu_f3f3c8b3_2884116thrust24THRUST_300001_SM_1000_NS12placeholders2_1E[1];
.global .align 1 .b8 _ZN41_INTERNAL_8d769471_4_k_cu_f3f3c8b3_2884116thrust24THRUST_300001_SM_1000_NS12placeholders2_2E[1];
.global .align 1 .b8 _ZN41_INTERNAL_8d769471_4_k_cu_f3f3c8b3_2884116thrust24THRUST_300001_SM_1000_NS12placeholders2_3E[1];
.global .align 1 .b8 _ZN41_INTERNAL_8d769471_4_k_cu_f3f3c8b3_2884116thrust24THRUST_300001_SM_1000_NS12placeholders2_4E[1];
.global .align 1 .b8 _ZN41_INTERNAL_8d769471_4_k_cu_f3f3c8b3_2884116thrust24THRUST_300001_SM_1000_NS12placeholders2_5E[1];
.global .align 1 .b8 _ZN41_INTERNAL_8d769471_4_k_cu_f3f3c8b3_2884116thrust24THRUST_300001_SM_1000_NS12placeholders2_6E[1];
.global .align 1 .b8 _ZN41_INTERNAL_8d769471_4_k_cu_f3f3c8b3_2884116thrust24THRUST_300001_SM_1000_NS12placeholders2_7E[1];
.global .align 1 .b8 _ZN41_INTERNAL_8d769471_4_k_cu_f3f3c8b3_2884116thrust24THRUST_300001_SM_1000_NS12placeholders2_8E[1];
.global .align 1 .b8 _ZN41_INTERNAL_8d769471_4_k_cu_f3f3c8b3_2884116thrust24THRUST_300001_SM_1000_NS12placeholders2_9E[1];
.global .align 1 .b8 _ZN41_INTERNAL_8d769471_4_k_cu_f3f3c8b3_2884116thrust24THRUST_300001_SM_1000_NS12placeholders3_10E[1];

.visible .entry _ZN3cub18CUB_300001_SM_10006detail11EmptyKernelIvEEvv()
{


	ret;

}


// ===== COMPILED SASS (sm_100) =====

	.target	sm_100

	.elftype	@"ET_EXEC"


//--------------------- .note.nv.tkinfo           --------------------------
	.section	.note.nv.tkinfo,"",@"SHT_NOTE"
	.sectionflags	@"SHF_NOTE_NV_TKINFO"
	.tkinfo
        /*0018*/ 	.word	0x00000002
        /*0030*/ 	.string	""
        /*0030*/ 	.string	"ptxas"
        /*0030*/ 	.string	"Cuda compilation tools, release 13.0, V13.0.88"
        /*0030*/ 	.string	"Build cuda_13.0.r13.0/compiler.36424714_0"
        /*0030*/ 	.string	"-arch sm_100 -m 64 "



//--------------------- .note.nv.cuinfo           --------------------------
	.section	.note.nv.cuinfo,"",@"SHT_NOTE"
	.sectionflags	@"SHF_NOTE_NV_CUINFO"
        /*0018*/ 	.short	0x0002
        /*001a*/ 	.short	0x0064
        /*001c*/ 	.short	0x0082
	.zero		2


//--------------------- .nv.info                  --------------------------
	.section	.nv.info,"",@"SHT_CUDA_INFO"
	.align	4


	//----- nvinfo : EIATTR_REGCOUNT
	.align		4
        /*0000*/ 	.byte	0x04, 0x2f
        /*0002*/ 	.short	(.L_41 - .L_40)
	.align		4
.L_40:
        /*0004*/ 	.word	index@(_ZN3cub18CUB_300001_SM_10006detail11EmptyKernelIvEEvv)
        /*0008*/ 	.word	0x00000004


	//----- nvinfo : EIATTR_FRAME_SIZE
	.align		4
.L_41:
        /*000c*/ 	.byte	0x04, 0x11
        /*000e*/ 	.short	(.L_43 - .L_42)
	.align		4
.L_42:
        /*0010*/ 	.word	index@(_ZN3cub18CUB_300001_SM_10006detail11EmptyKernelIvEEvv)
        /*0014*/ 	.word	0x00000000


	//----- nvinfo : EIATTR_MIN_STACK_SIZE
	.align		4
.L_43:
        /*0018*/ 	.byte	0x04, 0x12
        /*001a*/ 	.short	(.L_45 - .L_44)
	.align		4
.L_44:
        /*001c*/ 	.word	index@(_ZN3cub18CUB_300001_SM_10006detail11EmptyKernelIvEEvv)
        /*0020*/ 	.word	0x00000000
.L_45:


//--------------------- .nv.compat                --------------------------
	.section	.nv.compat,"",@"SHT_CUDA_COMPAT_INFO"
	.align	4
        /*0000*/ 	.byte	0x02, 0x09, 0x00, 0x00, 0x02, 0x02, 0x01, 0x00, 0x02, 0x05, 0x05, 0x00, 0x03, 0x07, 0x01, 0x01
        /*0010*/ 	.byte	0x02, 0x03, 0x00, 0x00, 0x02, 0x06, 0x01, 0x00, 0x04, 0x0b, 0x08, 0x00, 0x09, 0x00, 0x00, 0x00
        /*0020*/ 	.byte	0x00, 0x00, 0x00, 0x00


//--------------------- .nv.info._ZN3cub18CUB_300001_SM_10006detail11EmptyKernelIvEEvv --------------------------
	.section	.nv.info._ZN3cub18CUB_300001_SM_10006detail11EmptyKernelIvEEvv,"",@"SHT_CUDA_INFO"
	.sectionflags	@""
	.align	4


	//----- nvinfo : EIATTR_CUDA_API_VERSION
	.align		4
        /*0000*/ 	.byte	0x04, 0x37
        /*0002*/ 	.short	(.L_47 - .L_46)
.L_46:
        /*0004*/ 	.word	0x00000082


	//----- nvinfo : EIATTR_SPARSE_MMA_MASK
	.align		4
.L_47:
        /*0008*/ 	.byte	0x03, 0x50
        /*000a*/ 	.short	0x0000


	//----- nvinfo : EIATTR_MAXREG_COUNT
	.align		4
        /*000c*/ 	.byte	0x03, 0x1b
        /*000e*/ 	.short	0x00ff


	//----- nvinfo : EIATTR_MERCURY_ISA_VERSION
	.align		4
        /*0010*/ 	.byte	0x03, 0x5f
        /*0012*/ 	.short	0x0101


	//----- nvinfo : EIATTR_VRC_CTA_INIT_COUNT
	.align		4
        /*0014*/ 	.byte	0x02, 0x4a
	.zero		1
	.zero		1


	//----- nvinfo : EIATTR_EXIT_INSTR_OFFSETS
	.align		4
        /*0018*/ 	.byte	0x04, 0x1c
        /*001a*/ 	.short	(.L_49 - .L_48)


	//   ....[0]....
.L_48:
        /*001c*/ 	.word	0x00000010


	//----- nvinfo : EIATTR_SW_WAR
	.align		4
.L_49:
        /*0020*/ 	.byte	0x04, 0x36
        /*0022*/ 	.short	(.L_51 - .L_50)
.L_50:
        /*0024*/ 	.word	0x00000008
.L_51:


//--------------------- .nv.callgraph             --------------------------
	.section	.nv.callgraph,"",@"SHT_CUDA_CALLGRAPH"
	.align	4
	.sectionentsize	8
	.align		4
        /*0000*/ 	.word	0x00000000
	.align		4
        /*0004*/ 	.word	0xffffffff
	.align		4
        /*0008*/ 	.word	0x00000000
	.align		4
        /*000c*/ 	.word	0xfffffffe
	.align		4
        /*0010*/ 	.word	0x00000000
	.align		4
        /*0014*/ 	.word	0xfffffffd
	.align		4
        /*0018*/ 	.word	0x00000000
	.align		4
        /*001c*/ 	.word	0xfffffffc


//--------------------- .nv.constant4             --------------------------
	.section	.nv.constant4,"a",@progbits
	.align	8
	.align		8
.nv.constant4:
        /*0000*/ 	.dword	_ZN41_INTERNAL_8d769471_4_k_cu_f3f3c8b3_2887784cuda3std3__45__cpo5beginE
	.align		8
        /*0008*/ 	.dword	_ZN41_INTERNAL_8d769471_4_k_cu_f3f3c8b3_2887784cuda3std3__45__cpo3endE
	.align		8
        /*0010*/ 	.dword	_ZN41_INTERNAL_8d769471_4_k_cu_f3f3c8b3_2887784cuda3std3__45__cpo6cbeginE
	.align		8
        /*0018*/ 	.dword	_ZN41_INTERNAL_8d769471_4_k_cu_f3f3c8b3_2887784cuda3std3__45__cpo4cendE
	.align		8
        /*0020*/ 	.dword	_ZN41_INTERNAL_8d769471_4_k_cu_f3f3c8b3_2887784cuda3std3__45__cpo6rbeginE
	.align		8
        /*0028*/ 	.dword	_ZN41_INTERNAL_8d769471_4_k_cu_f3f3c8b3_2887784cuda3std3__45__cpo4rendE
	.align		8
        /*0030*/ 	.dword	_ZN41_INTERNAL_8d769471_4_k_cu_f3f3c8b3_2887784cuda3std3__45__cpo7crbeginE
	.align		8
        /*0038*/ 	.dword	_ZN41_INTERNAL_8d769471_4_k_cu_f3f3c8b3_2887784cuda3std3__45__cpo5crendE
	.align		8
        /*0040*/ 	.dword	_ZN41_INTERNAL_8d769471_4_k_cu_f3f3c8b3_2887784cuda3std3__443_GLOBAL__N__8d769471_4_k_cu_f3f3c8b3_2887786ignoreE
	.align		8
        /*0048*/ 	.dword	_ZN41_INTERNAL_8d769471_4_k_cu_f3f3c8b3_2887784cuda3std3__419piecewise_constructE
	.align		8
        /*0050*/ 	.dword	_ZN41_INTERNAL_8d769471_4_k_cu_f3f3c8b3_2887784cuda3std3__48in_placeE
	.align		8
        /*0058*/ 	.dword	_ZN41_INTERNAL_8d769471_4_k_cu_f3f3c8b3_2887784cuda3std3__420unreachable_sentinelE
	.align		8
        /*0060*/ 	.dword	_ZN41_INTERNAL_8d769471_4_k_cu_f3f3c8b3_2887784cuda3std3__47nulloptE
	.align		8
        /*0068*/ 	.dword	_ZN41_INTERNAL_8d769471_4_k_cu_f3f3c8b3_2887784cuda3std3__48unexpectE
	.align		8
        /*0070*/ 	.dword	_ZN41_INTERNAL_8d769471_4_k_cu_f3f3c8b3_2887784cuda3std6ranges3__45__cpo4swapE
	.align		8
        /*0078*/ 	.dword	_ZN41_INTERNAL_8d769471_4_k_cu_f3f3c8b3_2887784cuda3std6ranges3__45__cpo9iter_moveE
	.align		8
        /*0080*/ 	.dword	_ZN41_INTERNAL_8d769471_4_k_cu_f3f3c8b3_2887784cuda3std6ranges3__45__cpo5beginE
	.align		8
        /*0088*/ 	.dword	_ZN41_INTERNAL_8d769471_4_k_cu_f3f3c8b3_2887784cuda3std6ranges3__45__cpo3endE
	.align		8
        /*0090*/ 	.dword	_ZN41_INTERNAL_8d769471_4_k_cu_f3f3c8b3_2887784cuda3std6ranges3__45__cpo6cbeginE
	.align		8
        /*0098*/ 	.dword	_ZN41_INTERNAL_8d769471_4_k_cu_f3f3c8b3_2887784cuda3std6ranges3__45__cpo4cendE
	.align		8
        /*00a0*/ 	.dword	_ZN41_INTERNAL_8d769471_4_k_cu_f3f3c8b3_2887784cuda3std6ranges3__45__cpo7advanceE
	.align		8
        /*00a8*/ 	.dword	_ZN41_INTERNAL_8d769471_4_k_cu_f3f3c8b3_2887784cuda3std6ranges3__45__cpo9iter_swapE
	.align		8
        /*00b0*/ 	.dword	_ZN41_INTERNAL_8d769471_4_k_cu_f3f3c8b3_2887784cuda3std6ranges3__45__cpo4nextE
	.align		8
        /*00b8*/ 	.dword	_ZN41_INTERNAL_8d769471_4_k_cu_f3f3c8b3_2887784cuda3std6ranges3__45__cpo4prevE
	.align		8
        /*00c0*/ 	.dword	_ZN41_INTERNAL_8d769471_4_k_cu_f3f3c8b3_2887784cuda3std6ranges3__45__cpo4dataE
	.align		8
        /*00c8*/ 	.dword	_ZN41_INTERNAL_8d769471_4_k_cu_f3f3c8b3_2887784cuda3std6ranges3__45__cpo5cdataE
	.align		8
        /*00d0*/ 	.dword	_ZN41_INTERNAL_8d769471_4_k_cu_f3f3c8b3_2887784cuda3std6ranges3__45__cpo4sizeE
	.align		8
        /*00d8*/ 	.dword	_ZN41_INTERNAL_8d769471_4_k_cu_f3f3c8b3_2887784cuda3std6ranges3__45__cpo5ssizeE
	.align		8
        /*00e0*/ 	.dword	_ZN41_INTERNAL_8d769471_4_k_cu_f3f3c8b3_2887784cuda3std6ranges3__45__cpo8distanceE
	.align		8
        /*00e8*/ 	.dword	_ZN41_INTERNAL_8d769471_4_k_cu_f3f3c8b3_2887786thrust24THRUST_300001_SM_1000_NS6system6detail10sequential3seqE
	.align		8
        /*00f0*/ 	.dword	_ZN41_INTERNAL_8d769471_4_k_cu_f3f3c8b3_2887786thrust24THRUST_300001_SM_1000_NS12placeholders2_1E
	.align		8
        /*00f8*/ 	.dword	_ZN41_INTERNAL_8d769471_4_k_cu_f3f3c8b3_2887786thrust24THRUST_300001_SM_1000_NS12placeholders2_2E
	.align		8
        /*0100*/ 	.dword	_ZN41_INTERNAL_8d769471_4_k_cu_f3f3c8b3_2887786thrust24THRUST_300001_SM_1000_NS12placeholders2_3E
	.align		8
        /*0108*/ 	.dword	_ZN41_INTERNAL_8d769471_4_k_cu_f3f3c8b3_2887786thrust24THRUST_300001_SM_1000_NS12placeholders2_4E
	.align		8
        /*0110*/ 	.dword	_ZN41_INTERNAL_8d769471_4_k_cu_f3f3c8b3_2887786thrust24THRUST_300001_SM_1000_NS12placeholders2_5E
	.align		8
        /*0118*/ 	.dword	_ZN41_INTERNAL_8d769471_4_k_cu_f3f3c8b3_2887786thrust24THRUST_300001_SM_1000_NS12placeholders2_6E
	.align		8
        /*0120*/ 	.dword	_ZN41_INTERNAL_8d769471_4_k_cu_f3f3c8b3_2887786thrust24THRUST_300001_SM_1000_NS12placeholders2_7E
	.align		8
        /*0128*/ 	.dword	_ZN41_INTERNAL_8d769471_4_k_cu_f3f3c8b3_2887786thrust24THRUST_300001_SM_1000_NS12placeholders2_8E
	.align		8
        /*0130*/ 	.dword	_ZN41_INTERNAL_8d769471_4_k_cu_f3f3c8b3_2887786thrust24THRUST_300001_SM_1000_NS12placeholders2_9E
	.align		8
        /*0138*/ 	.dword	_ZN41_INTERNAL_8d769471_4_k_cu_f3f3c8b3_2887786thrust24THRUST_300001_SM_1000_NS12placeholders3_10E


//--------------------- .text._ZN3cub18CUB_300001_SM_10006detail11EmptyKernelIvEEvv --------------------------
	.section	.text._ZN3cub18CUB_300001_SM_10006detail11EmptyKernelIvEEvv,"ax",@progbits
	.align	128
        .global         _ZN3cub18CUB_300001_SM_10006detail11EmptyKernelIvEEvv
        .type           _ZN3cub18CUB_300001_SM_10006detail11EmptyKernelIvEEvv,@function
        .size           _ZN3cub18CUB_300001_SM_10006detail11EmptyKernelIvEEvv,(.L_x_1 - _ZN3cub18CUB_300001_SM_10006detail11EmptyKernelIvEEvv)
        .other          _ZN3cub18CUB_300001_SM_10006detail11EmptyKernelIvEEvv,@"STO_CUDA_ENTRY STV_DEFAULT"
_ZN3cub18CUB_300001_SM_10006detail11EmptyKernelIvEEvv:
.text._ZN3cub18CUB_300001_SM_10006detail11EmptyKernelIvEEvv:
[----:B------:R-:W-:Y:S01]  /*0000*/  LDC R1, c[0x0][0x37c] ;  /* 0x0000df00ff017b82 */ /* 0x000fe20000000800 */
[----:B------:R-:W-:Y:S05]  /*0010*/  EXIT ;  /* 0x000000000000794d */ /* 0x000fea0003800000 */
.L_x_0:
[----:B------:R-:W-:-:S00]  /*0020*/  BRA `(.L_x_0) ;  /* 0xfffffffc00fc7947 */ /* 0x000fc0000383ffff */
[----:B------:R-:W-:-:S00]  /*0030*/  NOP ;  /* 0x0000000000007918 */ /* 0x000fc00000000000 */
        /* <DEDUP_REMOVED lines=12> */
.L_x_1:


//--------------------- .nv.shared.reserved.0     --------------------------
	.section	.nv.shared.reserved.0,"aw",@nobits
	.weak		__nv_reservedSMEM_offset_0_alias
	.size		__nv_reservedSMEM_offset_0_alias, 0, 64
	.other		__nv_reservedSMEM_offset_0_alias,@"STO_CUDA_RESERVED_SHARED STV_DEFAULT"
__nv_reservedSMEM_offset_0_alias:
	.zero		0
	.zero		64


//--------------------- .nv.global                --------------------------
	.section	.nv.global,"aw",@nobits
.nv.global:
	.type		_ZN41_INTERNAL_8d769471_4_k_cu_f3f3c8b3_2887786thrust24THRUST_300001_SM_1000_NS12placeholders2_5E,@object
	.size		_ZN41_INTERNAL_8d769471_4_k_cu_f3f3c8b3_2887786thrust24THRUST_300001_SM_1000_NS12placeholders2_5E,(_ZN41_INTERNAL_8d769471_4_k_cu_f3f3c8b3_2887784cuda3std3__45__cpo6cbeginE - _ZN41_INTERNAL_8d769471_4_k_cu_f3f3c8b3_2887786thrust24THRUST_300001_SM_1000_NS12placeholders2_5E)
_ZN41_INTERNAL_8d769471_4_k_cu_f3f3c8b3_2887786thrust24THRUST_300001_SM_1000_NS12placeholders2_5E:
	.zero		1
	.type		_ZN41_INTERNAL_8d769471_4_k_cu_f3f3c8b3_2887784cuda3std3__45__cpo6cbeginE,@object
	.size		_ZN41_INTERNAL_8d769471_4_k_cu_f3f3c8b3_2887784cuda3std3__45__cpo6cbeginE,(_ZN41_INTERNAL_8d769471_4_k_cu_f3f3c8b3_2887784cuda3std6ranges3__45__cpo6cbeginE - _ZN41_INTERNAL_8d769471_4_k_cu_f3f3c8b3_2887784cuda3std3__45__cpo6cbeginE)
_ZN41_INTERNAL_8d769471_4_k_cu_f3f3c8b3_2887784cuda3std3__45__cpo6cbeginE:
	.zero		1
	.type		_ZN41_INTERNAL_8d769471_4_k_cu_f3f3c8b3_2887784cuda3std6ranges3__45__cpo6cbeginE,@object
	.size		_ZN41_INTERNAL_8d769471_4_k_cu_f3f3c8b3_2887784cuda3std6ranges3__45__cpo6cbeginE,(_ZN41_INTERNAL_8d769471_4_k_cu_f3f3c8b3_2887784cuda3std3__48in_placeE - _ZN41_INTERNAL_8d769471_4_k_cu_f3f3c8b3_2887784cuda3std6ranges3__45__cpo6cbeginE)
_ZN41_INTERNAL_8d769471_4_k_cu_f3f3c8b3_2887784cuda3std6ranges3__45__cpo6cbeginE:
	.zero		1
	.type		_ZN41_INTERNAL_8d769471_4_k_cu_f3f3c8b3_2887784cuda3std3__48in_placeE,@object
	.size		_ZN41_INTERNAL_8d769471_4_k_cu_f3f3c8b3_2887784cuda3std3__48in_placeE,(_ZN41_INTERNAL_8d769471_4_k_cu_f3f3c8b3_2887784cuda3std6ranges3__45__cpo4sizeE - _ZN41_INTERNAL_8d769471_4_k_cu_f3f3c8b3_2887784cuda3std3__48in_placeE)
_ZN41_INTERNAL_8d769471_4_k_cu_f3f3c8b3_2887784cuda3std3__48in_placeE:
	.zero		1
	.type		_ZN41_INTERNAL_8d769471_4_k_cu_f3f3c8b3_2887784cuda3std6ranges3__45__cpo4sizeE,@object
	.size		_ZN41_INTERNAL_8d769471_4_k_cu_f3f3c8b3_2887784cuda3std6ranges3__45__cpo4sizeE,(_ZN41_INTERNAL_8d769471_4_k_cu_f3f3c8b3_2887786thrust24THRUST_300001_SM_1000_NS12placeholders2_9E - _ZN41_INTERNAL_8d769471_4_k_cu_f3f3c8b3_2887784cuda3std6ranges3__45__cpo4sizeE)
_ZN41_INTERNAL_8d769471_4_k_cu_f3f3c8b3_2887784cuda3std6ranges3__45__cpo4sizeE:
	.zero		1
	.type		_ZN41_INTERNAL_8d769471_4_k_cu_f3f3c8b3_2887786thrust24THRUST_300001_SM_1000_NS12placeholders2_9E,@object
	.size		_ZN41_INTERNAL_8d769471_4_k_cu_f3f3c8b3_2887786thrust24THRUST_300001_SM_1000_NS12placeholders2_9E,(_ZN41_INTERNAL_8d769471_4_k_cu_f3f3c8b3_2887784cuda3std3__45__cpo7crbeginE - _ZN41_INTERNAL_8d769471_4_k_cu_f3f3c8b3_2887786thrust24THRUST_300001_SM_1000_NS12placeholders2_9E)
_ZN41_INTERNAL_8d769471_4_k_cu_f3f3c8b3_2887786thrust24THRUST_300001_SM_1000_NS12placeholders2_9E:
	.zero		1
	.type		_ZN41_INTERNAL_8d769471_4_k_cu_f3f3c8b3_2887784cuda3std3__45__cpo7crbeginE,@object
	.size		_ZN41_INTERNAL_8d769471_4_k_cu_f3f3c8b3_2887784cuda3std3__45__cpo7crbeginE,(_ZN41_INTERNAL_8d769471_4_k_cu_f3f3c8b3_2887784cuda3std6ranges3__45__cpo4nextE - _ZN41_INTERNAL_8d769471_4_k_cu_f3f3c8b3_2887784cuda3std3__45__cpo7crbeginE)
_ZN41_INTERNAL_8d769471_4_k_cu_f3f3c8b3_2887784cuda3std3__45__cpo7crbeginE:
	.zero		1
	.type		_ZN41_INTERNAL_8d769471_4_k_cu_f3f3c8b3_2887784cuda3std6ranges3__45__cpo4nextE,@object
	.size		_ZN41_INTERNAL_8d769471_4_k_cu_f3f3c8b3_2887784cuda3std6ranges3__45__cpo4nextE,(_ZN41_INTERNAL_8d769471_4_k_cu_f3f3c8b3_2887784cuda3std6ranges3__45__cpo4swapE - _ZN41_INTERNAL_8d769471_4_k_cu_f3f3c8b3_2887784cuda3std6ranges3__45__cpo4nextE)
_ZN41_INTERNAL_8d769471_4_k_cu_f3f3c8b3_2887784cuda3std6ranges3__45__cpo4nextE:
	.zero		1
	.type		_ZN41_INTERNAL_8d769471_4_k_cu_f3f3c8b3_2887784cuda3std6ranges3__45__cpo4swapE,@object
	.size		_ZN41_INTERNAL_8d769471_4_k_cu_f3f3c8b3_2887784cuda3std6ranges3__45__cpo4swapE,(_ZN41_INTERNAL_8d769471_4_k_cu_f3f3c8b3_2887786thrust24THRUST_300001_SM_1000_NS12placeholders2_1E - _ZN41_INTERNAL_8d769471_4_k_cu_f3f3c8b3_2887784cuda3std6ranges3__45__cpo4swapE)
_ZN41_INTERNAL_8d769471_4_k_cu_f3f3c8b3_2887784cuda3std6ranges3__45__cpo4swapE:
	.zero		1
	.type		_ZN41_INTERNAL_8d769471_4_k_cu_f3f3c8b3_2887786thrust24THRUST_300001_SM_1000_NS12placeholders2_1E,@object
	.size		_ZN41_INTERNAL_8d769471_4_k_cu_f3f3c8b3_2887786thrust24THRUST_300001_SM_1000_NS12placeholders2_1E,(_ZN41_INTERNAL_8d769471_4_k_cu_f3f3c8b3_2887786thrust24THRUST_300001_SM_1000_NS12placeholders2_3E - _ZN41_INTERNAL_8d769471_4_k_cu_f3f3c8b3_2887786thrust24THRUST_300001_SM_1000_NS12placeholders2_1E)
_ZN41_INTERNAL_8d769471_4_k_cu_f3f3c8b3_2887786thrust24THRUST_300001_SM_1000_NS12placeholders2_1E:
	.zero		1
	.type		_ZN41_INTERNAL_8d769471_4_k_cu_f3f3c8b3_2887786thrust24THRUST_300001_SM_1000_NS12placeholders2_3E,@object
	.size		_ZN41_INTERNAL_8d769471_4_k_cu_f3f3c8b3_2887786thrust24THRUST_300001_SM_1000_NS12placeholders2_3E,(_ZN41_INTERNAL_8d769471_4_k_cu_f3f3c8b3_2887784cuda3std3__45__cpo5beginE - _ZN41_INTERNAL_8d769471_4_k_cu_f3f3c8b3_2887786thrust24THRUST_300001_SM_1000_NS12placeholders2_3E)
_ZN41_INTERNAL_8d769471_4_k_cu_f3f3c8b3_2887786thrust24THRUST_300001_SM_1000_NS12placeholders2_3E:
	.zero		1
	.type		_ZN41_INTERNAL_8d769471_4_k_cu_f3f3c8b3_2887784cuda3std3__45__cpo5beginE,@object
	.size		_ZN41_INTERNAL_8d769471_4_k_cu_f3f3c8b3_2887784cuda3std3__45__cpo5beginE,(_ZN41_INTERNAL_8d769471_4_k_cu_f3f3c8b3_2887784cuda3std6ranges3__45__cpo5beginE - _ZN41_INTERNAL_8d769471_4_k_cu_f3f3c8b3_2887784cuda3std3__45__cpo5beginE)
_ZN41_INTERNAL_8d769471_4_k_cu_f3f3c8b3_2887784cuda3std3__45__cpo5beginE:
	.zero		1
	.type		_ZN41_INTERNAL_8d769471_4_k_cu_f3f3c8b3_2887784cuda3std6ranges3__45__cpo5beginE,@object
	.size		_ZN41_INTERNAL_8d769471_4_k_cu_f3f3c8b3_2887784cuda3std6ranges3__45__cpo5beginE,(_ZN41_INTERNAL_8d769471_4_k_cu_f3f3c8b3_2887784cuda3std3__443_GLOBAL__N__8d769471_4_k_cu_f3f3c8b3_2887786ignoreE - _ZN41_INTERNAL_8d769471_4_k_cu_f3f3c8b3_2887784cuda3std6ranges3__45__cpo5beginE)
_ZN41_INTERNAL_8d769471_4_k_cu_f3f3c8b3_2887784cuda3std6ranges3__45__cpo5beginE:
	.zero		1
	.type		_ZN41_INTERNAL_8d769471_4_k_cu_f3f3c8b3_2887784cuda3std3__443_GLOBAL__N__8d769471_4_k_cu_f3f3c8b3_2887786ignoreE,@object
	.size		_ZN41_INTERNAL_8d769471_4_k_cu_f3f3c8b3_2887784cuda3std3__443_GLOBAL__N__8d769471_4_k_cu_f3f3c8b3_2887786ignoreE,(_ZN41_INTERNAL_8d769471_4_k_cu_f3f3c8b3_2887784cuda3std6ranges3__45__cpo4dataE - _ZN41_INTERNAL_8d769471_4_k_cu_f3f3c8b3_2887784cuda3std3__443_GLOBAL__N__8d769471_4_k_cu_f3f3c8b3_2887786ignoreE)
_ZN41_INTERNAL_8d769471_4_k_cu_f3f3c8b3_2887784cuda3std3__443_GLOBAL__N__8d769471_4_k_cu_f3f3c8b3_2887786ignoreE:
	.zero		1
	.type		_ZN41_INTERNAL_8d769471_4_k_cu_f3f3c8b3_2887784cuda3std6ranges3__45__cpo4dataE,@object
	.size		_ZN41_INTERNAL_8d769471_4_k_cu_f3f3c8b3_2887784cuda3std6ranges3__45__cpo4dataE,(_ZN41_INTERNAL_8d769471_4_k_cu_f3f3c8b3_2887786thrust24THRUST_300001_SM_1000_NS12placeholders2_7E - _ZN41_INTERNAL_8d769471_4_k_cu_f3f3c8b3_2887784cuda3std6ranges3__45__cpo4dataE)
_ZN41_INTERNAL_8d769471_4_k_cu_f3f3c8b3_2887784cuda3std6ranges3__45__cpo4dataE:
	.zero		1
	.type		_ZN41_INTERNAL_8d769471_4_k_cu_f3f3c8b3_2887786thrust24THRUST_300001_SM_1000_NS12placeholders2_7E,@object
	.size		_ZN41_INTERNAL_8d769471_4_k_cu_f3f3c8b3_2887786thrust24THRUST_300001_SM_1000_NS12placeholders2_7E,(_ZN41_INTERNAL_8d769471_4_k_cu_f3f3c8b3_2887784cuda3std3__45__cpo6rbeginE - _ZN41_INTERNAL_8d769471_4_k_cu_f3f3c8b3_2887786thrust24THRUST_300001_SM_1000_NS12placeholders2_7E)
_ZN41_INTERNAL_8d769471_4_k_cu_f3f3c8b3_2887786thrust24THRUST_300001_SM_1000_NS12placeholders2_7E:
	.zero		1
	.type		_ZN41_INTERNAL_8d769471_4_k_cu_f3f3c8b3_2887784cuda3std3__45__cpo6rbeginE,@object
	.size		_ZN41_INTERNAL_8d769471_4_k_cu_f3f3c8b3_2887784cuda3std3__45__cpo6rbeginE,(_ZN41_INTERNAL_8d769471_4_k_cu_f3f3c8b3_2887784cuda3std6ranges3__45__cpo7advanceE - _ZN41_INTERNAL_8d769471_4_k_cu_f3f3c8b3_2887784cuda3std3__45__cpo6rbeginE)
_ZN41_INTERNAL_8d769471_4_k_cu_f3f3c8b3_2887784cuda3std3__45__cpo6rbeginE:
	.zero		1
	.type		_ZN41_INTERNAL_8d769471_4_k_cu_f3f3c8b3_2887784cuda3std6ranges3__45__cpo7advanceE,@object
	.size		_ZN41_INTERNAL_8d769471_4_k_cu_f3f3c8b3_2887784cuda3std6ranges3__45__cpo7advanceE,(_ZN41_INTERNAL_8d769471_4_k_cu_f3f3c8b3_2887784cuda3std3__47nulloptE - _ZN41_INTERNAL_8d769471_4_k_cu_f3f3c8b3_2887784cuda3std6ranges3__45__cpo7advanceE)
_ZN41_INTERNAL_8d769471_4_k_cu_f3f3c8b3_2887784cuda3std6ranges3__45__cpo7advanceE:
	.zero		1
	.type		_ZN41_INTERNAL_8d769471_4_k_cu_f3f3c8b3_2887784cuda3std3__47nulloptE,@object
	.size		_ZN41_INTERNAL_8d769471_4_k_cu_f3f3c8b3_2887784cuda3std3__47nulloptE,(_ZN41_INTERNAL_8d769471_4_k_cu_f3f3c8b3_2887784cuda3std6ranges3__45__cpo8distanceE - _ZN41_INTERNAL_8d769471_4_k_cu_f3f3c8b3_2887784cuda3std3__47nulloptE)
_ZN41_INTERNAL_8d769471_4_k_cu_f3f3c8b3_2887784cuda3std3__47nulloptE:
	.zero		1
	.type		_ZN41_INTERNAL_8d769471_4_k_cu_f3f3c8b3_2887784cuda3std6ranges3__45__cpo8distanceE,@object
	.size		_ZN41_INTERNAL_8d769471_4_k_cu_f3f3c8b3_2887784cuda3std6ranges3__45__cpo8distanceE,(_ZN41_INTERNAL_8d769471_4_k_cu_f3f3c8b3_2887786thrust24THRUST_300001_SM_1000_NS12placeholders2_6E - _ZN41_INTERNAL_8d769471_4_k_cu_f3f3c8b3_2887784cuda3std6ranges3__45__cpo8distanceE)
_ZN41_INTERNAL_8d769471_4_k_cu_f3f3c8b3_2887784cuda3std6ranges3__45__cpo8distanceE:
	.zero		1
	.type		_ZN41_INTERNAL_8d769471_4_k_cu_f3f3c8b3_2887786thrust24THRUST_300001_SM_1000_NS12placeholders2_6E,@object
	.size		_ZN41_INTERNAL_8d769471_4_k_cu_f3f3c8b3_2887786thrust24THRUST_300001_SM_1000_NS12placeholders2_6E,(_ZN41_INTERNAL_8d769471_4_k_cu_f3f3c8b3_2887784cuda3std3__45__cpo4cendE - _ZN41_INTERNAL_8d769471_4_k_cu_f3f3c8b3_2887786thrust24THRUST_300001_SM_1000_NS12placeholders2_6E)
_ZN41_INTERNAL_8d769471_4_k_cu_f3f3c8b3_2887786thrust24THRUST_300001_SM_1000_NS12placeholders2_6E:
	.zero		1
	.type		_ZN41_INTERNAL_8d769471_4_k_cu_f3f3c8b3_2887784cuda3std3__45__cpo4cendE,@object
	.size		_ZN41_INTERNAL_8d769471_4_k_cu_f3f3c8b3_2887784cuda3std3__45__cpo4cendE,(_ZN41_INTERNAL_8d769471_4_k_cu_f3f3c8b3_2887784cuda3std6ranges3__45__cpo4cendE - _ZN41_INTERNAL_8d769471_4_k_cu_f3f3c8b3_2887784cuda3std3__45__cpo4cendE)
_ZN41_INTERNAL_8d769471_4_k_cu_f3f3c8b3_2887784cuda3std3__45__cpo4cendE:
	.zero		1
	.type		_ZN41_INTERNAL_8d769471_4_k_cu_f3f3c8b3_2887784cuda3std6ranges3__45__cpo4cendE,@object
	.size		_ZN41_INTERNAL_8d769471_4_k_cu_f3f3c8b3_2887784cuda3std6ranges3__45__cpo4cendE,(_ZN41_INTERNAL_8d769471_4_k_cu_f3f3c8b3_2887784cuda3std3__420unreachable_sentinelE - _ZN41_INTERNAL_8d769471_4_k_cu_f3f3c8b3_2887784cuda3std6ranges3__45__cpo4cendE)
_ZN41_INTERNAL_8d769471_4_k_cu_f3f3c8b3_2887784cuda3std6ranges3__45__cpo4cendE:
	.zero		1
	.type		_ZN41_INTERNAL_8d769471_4_k_cu_f3f3c8b3_2887784cuda3std3__420unreachable_sentinelE,@object
	.size		_ZN41_INTERNAL_8d769471_4_k_cu_f3f3c8b3_2887784cuda3std3__420unreachable_sentinelE,(_ZN41_INTERNAL_8d769471_4_k_cu_f3f3c8b3_2887784cuda3std6ranges3__45__cpo5ssizeE - _ZN41_INTERNAL_8d769471_4_k_cu_f3f3c8b3_2887784cuda3std3__420unreachable_sentinelE)
_ZN41_INTERNAL_8d769471_4_k_cu_f3f3c8b3_2887784cuda3std3__420unreachable_sentinelE:
	.zero		1
	.type		_ZN41_INTERNAL_8d769471_4_k_cu_f3f3c8b3_2887784cuda3std6ranges3__45__cpo5ssizeE,@object
	.size		_ZN41_INTERNAL_8d769471_4_k_cu_f3f3c8b3_2887784cuda3std6ranges3__45__cpo5ssizeE,(_ZN41_INTERNAL_8d769471_4_k_cu_f3f3c8b3_2887786thrust24THRUST_300001_SM_1000_NS12placeholders3_10E - _ZN41_INTERNAL_8d769471_4_k_cu_f3f3c8b3_2887784cuda3std6ranges3__45__cpo5ssizeE)
_ZN41_INTERNAL_8d769471_4_k_cu_f3f3c8b3_2887784cuda3std6ranges3__45__cpo5ssizeE:
	.zero		1
	.type		_ZN41_INTERNAL_8d769471_4_k_cu_f3f3c8b3_2887786thrust24THRUST_300001_SM_1000_NS12placeholders3_10E,@object
	.size		_ZN41_INTERNAL_8d769471_4_k_cu_f3f3c8b3_2887786thrust24THRUST_300001_SM_1000_NS12placeholders3_10E,(_ZN41_INTERNAL_8d769471_4_k_cu_f3f3c8b3_2887784cuda3std3__45__cpo5crendE - _ZN41_INTERNAL_8d769471_4_k_cu_f3f3c8b3_2887786thrust24THRUST_300001_SM_1000_NS12placeholders3_10E)
_ZN41_INTERNAL_8d769471_4_k_cu_f3f3c8b3_2887786thrust24THRUST_300001_SM_1000_NS12placeholders3_10E:
	.zero		1
	.type		_ZN41_INTERNAL_8d769471_4_k_cu_f3f3c8b3_2887784cuda3std3__45__cpo5crendE,@object
	.size		_ZN41_INTERNAL_8d769471_4_k_cu_f3f3c8b3_2887784cuda3std3__45__cpo5crendE,(_ZN41_INTERNAL_8d769471_4_k_cu_f3f3c8b3_2887784cuda3std6ranges3__45__cpo4prevE - _ZN41_INTERNAL_8d769471_4_k_cu_f3f3c8b3_2887784cuda3std3__45__cpo5crendE)
_ZN41_INTERNAL_8d769471_4_k_cu_f3f3c8b3_2887784cuda3std3__45__cpo5crendE:
	.zero		1
	.type		_ZN41_INTERNAL_8d769471_4_k_cu_f3f3c8b3_2887784cuda3std6ranges3__45__cpo4prevE,@object
	.size		_ZN41_INTERNAL_8d769471_4_k_cu_f3f3c8b3_2887784cuda3std6ranges3__45__cpo4prevE,(_ZN41_INTERNAL_8d769471_4_k_cu_f3f3c8b3_2887784cuda3std6ranges3__45__cpo9iter_moveE - _ZN41_INTERNAL_8d769471_4_k_cu_f3f3c8b3_2887784cuda3std6ranges3__45__cpo4prevE)
_ZN41_INTERNAL_8d769471_4_k_cu_f3f3c8b3_2887784cuda3std6ranges3__45__cpo4prevE:
	.zero		1
	.type		_ZN41_INTERNAL_8d769471_4_k_cu_f3f3c8b3_2887784cuda3std6ranges3__45__cpo9iter_moveE,@object
	.size		_ZN41_INTERNAL_8d769471_4_k_cu_f3f3c8b3_2887784cuda3std6ranges3__45__cpo9iter_moveE,(_ZN41_INTERNAL_8d769471_4_k_cu_f3f3c8b3_2887786thrust24THRUST_300001_SM_1000_NS12placeholders2_2E - _ZN41_INTERNAL_8d769471_4_k_cu_f3f3c8b3_2887784cuda3std6ranges3__45__cpo9iter_moveE)
_ZN41_INTERNAL_8d769471_4_k_cu_f3f3c8b3_2887784cuda3std6ranges3__45__cpo9iter_moveE:
	.zero		1
	.type		_ZN41_INTERNAL_8d769471_4_k_cu_f3f3c8b3_2887786thrust24THRUST_300001_SM_1000_NS12placeholders2_2E,@object
	.size		_ZN41_INTERNAL_8d769471_4_k_cu_f3f3c8b3_2887786thrust24THRUST_300001_SM_1000_NS12placeholders2_2E,(_ZN41_INTERNAL_8d769471_4_k_cu_f3f3c8b3_2887786thrust24THRUST_300001_SM_1000_NS12placeholders2_4E - _ZN41_INTERNAL_8d769471_4_k_cu_f3f3c8b3_2887786thrust24THRUST_300001_SM_1000_NS12placeholders2_2E)
_ZN41_INTERNAL_8d769471_4_k_cu_f3f3c8b3_2887786thrust24THRUST_300001_SM_1000_NS12placeholders2_2E:
	.zero		1
	.type		_ZN41_INTERNAL_8d769471_4_k_cu_f3f3c8b3_2887786thrust24THRUST_300001_SM_1000_NS12placeholders2_4E,@object
	.size		_ZN41_INTERNAL_8d769471_4_k_cu_f3f3c8b3_2887786thrust24THRUST_300001_SM_1000_NS12placeholders2_4E,(_ZN41_INTERNAL_8d769471_4_k_cu_f3f3c8b3_2887784cuda3std3__45__cpo3endE - _ZN41_INTERNAL_8d769471_4_k_cu_f3f3c8b3_2887786thrust24THRUST_300001_SM_1000_NS12placeholders2_4E)
_ZN41_INTERNAL_8d769471_4_k_cu_f3f3c8b3_2887786thrust24THRUST_300001_SM_1000_NS12placeholders2_4E:
	.zero		1
	.type		_ZN41_INTERNAL_8d769471_4_k_cu_f3f3c8b3_2887784cuda3std3__45__cpo3endE,@object
	.size		_ZN41_INTERNAL_8d769471_4_k_cu_f3f3c8b3_2887784cuda3std3__45__cpo3endE,(_ZN41_INTERNAL_8d769471_4_k_cu_f3f3c8b3_2887784cuda3std6ranges3__45__cpo3endE - _ZN41_INTERNAL_8d769471_4_k_cu_f3f3c8b3_2887784cuda3std3__45__cpo3endE)
_ZN41_INTERNAL_8d769471_4_k_cu_f3f3c8b3_2887784cuda3std3__45__cpo3endE:
	.zero		1
	.type		_ZN41_INTERNAL_8d769471_4_k_cu_f3f3c8b3_2887784cuda3std6ranges3__45__cpo3endE,@object
	.size		_ZN41_INTERNAL_8d769471_4_k_cu_f3f3c8b3_2887784cuda3std6ranges3__45__cpo3endE,(_ZN41_INTERNAL_8d769471_4_k_cu_f3f3c8b3_2887784cuda3std3__419piecewise_constructE - _ZN41_INTERNAL_8d769471_4_k_cu_f3f3c8b3_2887784cuda3std6ranges3__45__cpo3endE)
_ZN41_INTERNAL_8d769471_4_k_cu_f3f3c8b3_2887784cuda3std6ranges3__45__cpo3endE:
	.zero		1
	.type		_ZN41_INTERNAL_8d769471_4_k_cu_f3f3c8b3_2887784cuda3std3__419piecewise_constructE,@object
	.size		_ZN41_INTERNAL_8d769471_4_k_cu_f3f3c8b3_2887784cuda3std3__419piecewise_constructE,(_ZN41_INTERNAL_8d769471_4_k_cu_f3f3c8b3_2887784cuda3std6ranges3__45__cpo5cdataE - _ZN41_INTERNAL_8d769471_4_k_cu_f3f3c8b3_2887784cuda3std3__419piecewise_constructE)
_ZN41_INTERNAL_8d769471_4_k_cu_f3f3c8b3_2887784cuda3std3__419piecewise_constructE:
	.zero		1
	.type		_ZN41_INTERNAL_8d769471_4_k_cu_f3f3c8b3_2887784cuda3std6ranges3__45__cpo5cdataE,@object
	.size		_ZN41_INTERNAL_8d769471_4_k_cu_f3f3c8b3_2887784cuda3std6ranges3__45__cpo5cdataE,(_ZN41_INTERNAL_8d769471_4_k_cu_f3f3c8b3_2887786thrust24THRUST_300001_SM_1000_NS12placeholders2_8E - _ZN41_INTERNAL_8d769471_4_k_cu_f3f3c8b3_2887784cuda3std6ranges3__45__cpo5cdataE)
_ZN41_INTERNAL_8d769471_4_k_cu_f3f3c8b3_2887784cuda3std6ranges3__45__cpo5cdataE:
	.zero		1
	.type		_ZN41_INTERNAL_8d769471_4_k_cu_f3f3c8b3_2887786thrust24THRUST_300001_SM_1000_NS12placeholders2_8E,@object
	.size		_ZN41_INTERNAL_8d769471_4_k_cu_f3f3c8b3_2887786thrust24THRUST_300001_SM_1000_NS12placeholders2_8E,(_ZN41_INTERNAL_8d769471_4_k_cu_f3f3c8b3_2887784cuda3std3__45__cpo4rendE - _ZN41_INTERNAL_8d769471_4_k_cu_f3f3c8b3_2887786thrust24THRUST_300001_SM_1000_NS12placeholders2_8E)
_ZN41_INTERNAL_8d769471_4_k_cu_f3f3c8b3_2887786thrust24THRUST_300001_SM_1000_NS12placeholders2_8E:
	.zero		1
	.type		_ZN41_INTERNAL_8d769471_4_k_cu_f3f3c8b3_2887784cuda3std3__45__cpo4rendE,@object
	.size		_ZN41_INTERNAL_8d769471_4_k_cu_f3f3c8b3_2887784cuda3std3__45__cpo4rendE,(_ZN41_INTERNAL_8d769471_4_k_cu_f3f3c8b3_2887784cuda3std6ranges3__45__cpo9iter_swapE - _ZN41_INTERNAL_8d769471_4_k_cu_f3f3c8b3_2887784cuda3std3__45__cpo4rendE)
_ZN41_INTERNAL_8d769471_4_k_cu_f3f3c8b3_2887784cuda3std3__45__cpo4rendE:
	.zero		1
	.type		_ZN41_INTERNAL_8d769471_4_k_cu_f3f3c8b3_2887784cuda3std6ranges3__45__cpo9iter_swapE,@object
	.size		_ZN41_INTERNAL_8d769471_4_k_cu_f3f3c8b3_2887784cuda3std6ranges3__45__cpo9iter_swapE,(_ZN41_INTERNAL_8d769471_4_k_cu_f3f3c8b3_2887784cuda3std3__48unexpectE - _ZN41_INTERNAL_8d769471_4_k_cu_f3f3c8b3_2887784cuda3std6ranges3__45__cpo9iter_swapE)
_ZN41_INTERNAL_8d769471_4_k_cu_f3f3c8b3_2887784cuda3std6ranges3__45__cpo9iter_swapE:
	.zero		1
	.type		_ZN41_INTERNAL_8d769471_4_k_cu_f3f3c8b3_2887784cuda3std3__48unexpectE,@object
	.size		_ZN41_INTERNAL_8d769471_4_k_cu_f3f3c8b3_2887784cuda3std3__48unexpectE,(_ZN41_INTERNAL_8d769471_4_k_cu_f3f3c8b3_2887786thrust24THRUST_300001_SM_1000_NS6system6detail10sequential3seqE - _ZN41_INTERNAL_8d769471_4_k_cu_f3f3c8b3_2887784cuda3std3__48unexpectE)
_ZN41_INTERNAL_8d769471_4_k_cu_f3f3c8b3_2887784cuda3std3__48unexpectE:
	.zero		1
	.type		_ZN41_INTERNAL_8d769471_4_k_cu_f3f3c8b3_2887786thrust24THRUST_300001_SM_1000_NS6system6detail10sequential3seqE,@object
	.size		_ZN41_INTERNAL_8d769471_4_k_cu_f3f3c8b3_2887786thrust24THRUST_300001_SM_1000_NS6system6detail10sequential3seqE,(.L_29 - _ZN41_INTERNAL_8d769471_4_k_cu_f3f3c8b3_2887786thrust24THRUST_300001_SM_1000_NS6system6detail10sequential3seqE)
_ZN41_INTERNAL_8d769471_4_k_cu_f3f3c8b3_2887786thrust24THRUST_300001_SM_1000_NS6system6detail10sequential3seqE:
	.zero		1
.L_29:


//--------------------- .nv.constant0._ZN3cub18CUB_300001_SM_10006detail11EmptyKernelIvEEvv --------------------------
	.section	.nv.constant0._ZN3cub18CUB_300001_SM_10006detail11EmptyKernelIvEEvv,"a",@progbits
	.sectionflags	@""
	.align	4
.nv.constant0._ZN3cub18CUB_300001_SM_10006detail11EmptyKernelIvEEvv:
	.zero		896


//--------------------- SYMBOLS --------------------------

	.type		.nv.reservedSmem.offset0,@object
	.size		.nv.reservedSmem.offset0,0x4
